	.headerflags	@"EF_CUDA_TEXMODE_UNIFIED EF_CUDA_64BIT_ADDRESS EF_CUDA_ACCELERATORS EF_CUDA_SM90 EF_CUDA_VIRTUAL_SM(EF_CUDA_SM90)"
	.elftype	@"ET_EXEC"


//--------------------- .nv.info                  --------------------------
	.section	.nv.info,"",@"SHT_CUDA_INFO"
	.align	4


	//----- nvinfo : EIATTR_REGCOUNT
	.align		4
        /*0000*/ 	.byte	0x04, 0x2f
        /*0002*/ 	.short	(.L_3 - .L_2)
	.align		4
.L_2:
        /*0004*/ 	.word	index@(triton_poi_fused__native_batch_norm_legit_no_training_relu_11)
        /*0008*/ 	.word	0x00000018


	//----- nvinfo : EIATTR_MIN_STACK_SIZE
	.align		4
.L_3:
        /*000c*/ 	.byte	0x04, 0x12
        /*000e*/ 	.short	(.L_5 - .L_4)
	.align		4
.L_4:
        /*0010*/ 	.word	index@(triton_poi_fused__native_batch_norm_legit_no_training_relu_11)
        /*0014*/ 	.word	0x00000000


	//----- nvinfo : EIATTR_FRAME_SIZE
	.align		4
.L_5:
        /*0018*/ 	.byte	0x04, 0x11
        /*001a*/ 	.short	(.L_7 - .L_6)
	.align		4
.L_6:
        /*001c*/ 	.word	index@(triton_poi_fused__native_batch_norm_legit_no_training_relu_11)
        /*0020*/ 	.word	0x00000000


	//----- nvinfo : EIATTR_MIN_STACK_SIZE
	.align		4
.L_7:
        /*0024*/ 	.byte	0x04, 0x12
        /*0026*/ 	.short	(.L_9 - .L_8)
	.align		4
.L_8:
        /*0028*/ 	.word	index@(triton_poi_fused__native_batch_norm_legit_no_training_relu_11)
        /*002c*/ 	.word	0x00000000
.L_9:


//--------------------- .nv.info.triton_poi_fused__native_batch_norm_legit_no_training_relu_11 --------------------------
	.section	.nv.info.triton_poi_fused__native_batch_norm_legit_no_training_relu_11,"",@"SHT_CUDA_INFO"
	.sectionflags	@""
	.align	4


	//----- nvinfo : EIATTR_CUDA_API_VERSION
	.align		4
        /*0000*/ 	.byte	0x04, 0x37
        /*0002*/ 	.short	(.L_11 - .L_10)
.L_10:
        /*0004*/ 	.word	0x0000007c


	//----- nvinfo : EIATTR_KPARAM_INFO
	.align		4
.L_11:
        /*0008*/ 	.byte	0x04, 0x17
        /*000a*/ 	.short	(.L_13 - .L_12)
.L_12:
        /*000c*/ 	.word	0x00000000
        /*0010*/ 	.short	0x0007
        /*0012*/ 	.short	0x0034
        /*0014*/ 	.byte	0x00, 0xf0, 0x11, 0x00


	//----- nvinfo : EIATTR_KPARAM_INFO
	.align		4
.L_13:
        /*0018*/ 	.byte	0x04, 0x17
        /*001a*/ 	.short	(.L_15 - .L_14)
.L_14:
        /*001c*/ 	.word	0x00000000
        /*0020*/ 	.short	0x0006
        /*0022*/ 	.short	0x0030
        /*0024*/ 	.byte	0x00, 0xf0, 0x11, 0x00


	//----- nvinfo : EIATTR_KPARAM_INFO
	.align		4
.L_15:
        /*0028*/ 	.byte	0x04, 0x17
        /*002a*/ 	.short	(.L_17 - .L_16)
.L_16:
        /*002c*/ 	.word	0x00000000
        /*0030*/ 	.short	0x0005
        /*0032*/ 	.short	0x0028
        /*0034*/ 	.byte	0x00, 0xf4, 0x21, 0x00


	//----- nvinfo : EIATTR_KPARAM_INFO
	.align		4
.L_17:
        /*0038*/ 	.byte	0x04, 0x17
        /*003a*/ 	.short	(.L_19 - .L_18)
.L_18:
        /*003c*/ 	.word	0x00000000
        /*0040*/ 	.short	0x0004
        /*0042*/ 	.short	0x0020
        /*0044*/ 	.byte	0x00, 0xf4, 0x21, 0x00


	//----- nvinfo : EIATTR_KPARAM_INFO
	.align		4
.L_19:
        /*0048*/ 	.byte	0x04, 0x17
        /*004a*/ 	.short	(.L_21 - .L_20)
.L_20:
        /*004c*/ 	.word	0x00000000
        /*0050*/ 	.short	0x0003
        /*0052*/ 	.short	0x0018
        /*0054*/ 	.byte	0x00, 0xf4, 0x21, 0x00


	//----- nvinfo : EIATTR_KPARAM_INFO
	.align		4
.L_21:
        /*0058*/ 	.byte	0x04, 0x17
        /*005a*/ 	.short	(.L_23 - .L_22)
.L_22:
        /*005c*/ 	.word	0x00000000
        /*0060*/ 	.short	0x0002
        /*0062*/ 	.short	0x0010
        /*0064*/ 	.byte	0x00, 0xf4, 0x21, 0x00


	//----- nvinfo : EIATTR_KPARAM_INFO
	.align		4
.L_23:
        /*0068*/ 	.byte	0x04, 0x17
        /*006a*/ 	.short	(.L_25 - .L_24)
.L_24:
        /*006c*/ 	.word	0x00000000
        /*0070*/ 	.short	0x0001
        /*0072*/ 	.short	0x0008
        /*0074*/ 	.byte	0x00, 0xf4, 0x21, 0x00


	//----- nvinfo : EIATTR_KPARAM_INFO
	.align		4
.L_25:
        /*0078*/ 	.byte	0x04, 0x17
        /*007a*/ 	.short	(.L_27 - .L_26)
.L_26:
        /*007c*/ 	.word	0x00000000
        /*0080*/ 	.short	0x0000
        /*0082*/ 	.short	0x0000
        /*0084*/ 	.byte	0x00, 0xf4, 0x21, 0x00


	//----- nvinfo : EIATTR_SPARSE_MMA_MASK
	.align		4
.L_27:
        /*0088*/ 	.byte	0x03, 0x50
        /*008a*/ 	.short	0x0000


	//----- nvinfo : EIATTR_MAXREG_COUNT
	.align		4
        /*008c*/ 	.byte	0x03, 0x1b
        /*008e*/ 	.short	0x00ff


	//----- nvinfo : EIATTR_EXIT_INSTR_OFFSETS
	.align		4
        /*0090*/ 	.byte	0x04, 0x1c
        /*0092*/ 	.short	(.L_29 - .L_28)


	//   ....[0]....
.L_28:
        /*0094*/ 	.word	0x000005a0


	//   ....[1]....
        /*0098*/ 	.word	0x00000670


	//----- nvinfo : EIATTR_REQNTID
	.align		4
.L_29:
        /*009c*/ 	.byte	0x04, 0x10
        /*009e*/ 	.short	(.L_31 - .L_30)
.L_30:
        /*00a0*/ 	.word	0x00000080
        /*00a4*/ 	.word	0x00000001
        /*00a8*/ 	.word	0x00000001


	//----- nvinfo : EIATTR_CBANK_PARAM_SIZE
	.align		4
.L_31:
        /*00ac*/ 	.byte	0x03, 0x19
        /*00ae*/ 	.short	0x0038


	//----- nvinfo : EIATTR_PARAM_CBANK
	.align		4
        /*00b0*/ 	.byte	0x04, 0x0a
        /*00b2*/ 	.short	(.L_33 - .L_32)
	.align		4
.L_32:
        /*00b4*/ 	.word	index@(.nv.constant0.triton_poi_fused__native_batch_norm_legit_no_training_relu_11)
        /*00b8*/ 	.short	0x0210
        /*00ba*/ 	.short	0x0038


	//----- nvinfo : EIATTR_SW_WAR
	.align		4
.L_33:
        /*00bc*/ 	.byte	0x04, 0x36
        /*00be*/ 	.short	(.L_35 - .L_34)
.L_34:
        /*00c0*/ 	.word	0x00000008
.L_35:


//--------------------- .nv.callgraph             --------------------------
	.section	.nv.callgraph,"",@"SHT_CUDA_CALLGRAPH"
	.align	4
	.sectionentsize	8
	.align		4
        /*0000*/ 	.word	0x00000000
	.align		4
        /*0004*/ 	.word	0xffffffff
	.align		4
        /*0008*/ 	.word	0x00000000
	.align		4
        /*000c*/ 	.word	0xfffffffe
	.align		4
        /*0010*/ 	.word	0x00000000
	.align		4
        /*0014*/ 	.word	0xfffffffd
	.align		4
        /*0018*/ 	.word	0x00000000
	.align		4
        /*001c*/ 	.word	0xfffffffc


//--------------------- .nv.constant4             --------------------------
	.section	.nv.constant4,"a",@progbits
	.align	8
	.align		8
.nv.constant4:
        /*0000*/ 	.dword	_$_str
	.align		8
        /*0008*/ 	.dword	_$_str_$_2


//--------------------- .text.triton_poi_fused__native_batch_norm_legit_no_training_relu_11 --------------------------
	.section	.text.triton_poi_fused__native_batch_norm_legit_no_training_relu_11,"ax",@progbits
	.sectionflags	@"SHF_BARRIERS=1"
	.align	128
        .global         triton_poi_fused__native_batch_norm_legit_no_training_relu_11
        .type           triton_poi_fused__native_batch_norm_legit_no_training_relu_11,@function
        .size           triton_poi_fused__native_batch_norm_legit_no_training_relu_11,(.L_x_1 - triton_poi_fused__native_batch_norm_legit_no_training_relu_11)
        .other          triton_poi_fused__native_batch_norm_legit_no_training_relu_11,@"STO_CUDA_ENTRY STV_DEFAULT"
triton_poi_fused__native_batch_norm_legit_no_training_relu_11:
.text.triton_poi_fused__native_batch_norm_legit_no_training_relu_11:
[----:B------:R-:W0:Y:S01]  /*0000*/  LDC R1, c[0x0][0x28] ;  /* 0x00000a00ff017b82 */ /* 0x000e220000000800 */
[----:B------:R-:W1:Y:S07]  /*0010*/  S2R R3, SR_CTAID.Y ;  /* 0x0000000000037919 */ /* 0x000e6e0000002600 */
[----:B------:R-:W2:Y:S01]  /*0020*/  LDC.64 R4, c[0x0][0x220] ;  /* 0x00008800ff047b82 */ /* 0x000ea20000000a00 */
[----:B------:R-:W-:Y:S01]  /*0030*/  IMAD.MOV.U32 R2, RZ, RZ, RZ ;  /* 0x000000ffff027224 */ /* 0x000fe200078e00ff */
[----:B------:R-:W-:Y:S01]  /*0040*/  ULDC.64 UR6, c[0x0][0x208] ;  /* 0x0000820000067ab9 */ /* 0x000fe20000000a00 */
[----:B------:R-:W3:Y:S05]  /*0050*/  S2R R0, SR_TID.X ;  /* 0x0000000000007919 */ /* 0x000eea0000002100 */
[----:B------:R-:W4:Y:S08]  /*0060*/  LDC.64 R18, c[0x0][0x210] ;  /* 0x00008400ff127b82 */ /* 0x000f300000000a00 */
[----:B------:R-:W5:Y:S08]  /*0070*/  LDC.64 R12, c[0x0][0x218] ;  /* 0x00008600ff0c7b82 */ /* 0x000f700000000a00 */
[----:B------:R-:W4:Y:S01]  /*0080*/  LDC.64 R8, c[0x0][0x230] ;  /* 0x00008c00ff087b82 */ /* 0x000f220000000a00 */
[----:B-1----:R-:W-:Y:S01]  /*0090*/  SHF.R.S32.HI R7, RZ, 0x18, R3 ;  /* 0x00000018ff077819 */ /* 0x002fe20000011403 */
[----:B------:R-:W-:-:S06]  /*00a0*/  IMAD.SHL.U32 R3, R3, 0x80, RZ ;  /* 0x0000008003037824 */ /* 0x000fcc00078e00ff */
[----:B------:R-:W1:Y:S01]  /*00b0*/  LDC.64 R10, c[0x0][0x228] ;  /* 0x00008a00ff0a7b82 */ /* 0x000e620000000a00 */
[----:B------:R-:W-:Y:S02]  /*00c0*/  SGXT R7, R7, 0x1 ;  /* 0x000000010707781a */ /* 0x000fe40000000200 */
[----:B---3--:R-:W-:-:S04]  /*00d0*/  LOP3.LUT R6, R3, 0x7f, R0, 0xf8, !PT ;  /* 0x0000007f03067812 */ /* 0x008fc800078ef800 */
[----:B------:R-:W-:Y:S02]  /*00e0*/  LEA.HI R7, R7, R6, RZ, 0x6 ;  /* 0x0000000607077211 */ /* 0x000fe400078f30ff */
[----:B------:R-:W-:Y:S02]  /*00f0*/  ISETP.GE.AND P1, PT, R6, 0x100, PT ;  /* 0x000001000600780c */ /* 0x000fe40003f26270 */
[----:B------:R-:W-:-:S05]  /*0100*/  LOP3.LUT R7, R7, 0xffffffc0, RZ, 0xc0, !PT ;  /* 0xffffffc007077812 */ /* 0x000fca00078ec0ff */
[----:B------:R-:W-:-:S04]  /*0110*/  IMAD.IADD R15, R6, 0x1, -R7 ;  /* 0x00000001060f7824 */ /* 0x000fc800078e0a07 */
[----:B--2---:R-:W-:-:S05]  /*0120*/  IMAD.WIDE R4, R15, 0x4, R4 ;  /* 0x000000040f047825 */ /* 0x004fca00078e0204 */
[----:B------:R2:W3:Y:S01]  /*0130*/  @!P1 LDG.E.EL R2, desc[UR6][R4.64] ;  /* 0x0000000604029981 */ /* 0x0004e2000c2e1900 */
[----:B------:R-:W-:Y:S02]  /*0140*/  IMAD.MOV.U32 R16, RZ, RZ, RZ ;  /* 0x000000ffff107224 */ /* 0x000fe400078e00ff */
[C---:B-----5:R-:W-:Y:S01]  /*0150*/  IMAD.WIDE R12, R15.reuse, 0x4, R12 ;  /* 0x000000040f0c7825 */ /* 0x060fe200078e020c */
[----:B------:R-:W5:Y:S04]  /*0160*/  S2R R7, SR_CTAID.X ;  /* 0x0000000000077919 */ /* 0x000f680000002500 */
[----:B------:R1:W3:Y:S01]  /*0170*/  @!P1 LDG.E.EL R16, desc[UR6][R12.64] ;  /* 0x000000060c109981 */ /* 0x0002e2000c2e1900 */
[----:B--2---:R-:W-:Y:S01]  /*0180*/  CS2R R4, SRZ ;  /* 0x0000000000047805 */ /* 0x004fe2000001ff00 */
[----:B0---4-:R-:W-:Y:S01]  /*0190*/  IMAD.WIDE R20, R15, 0x4, R8 ;  /* 0x000000040f147825 */ /* 0x011fe200078e0208 */
[----:B------:R-:W-:-:S03]  /*01a0*/  CS2R R8, SRZ ;  /* 0x0000000000087805 */ /* 0x000fc6000001ff00 */
[----:B-1----:R-:W-:-:S03]  /*01b0*/  IMAD.WIDE R10, R15, 0x4, R10 ;  /* 0x000000040f0a7825 */ /* 0x002fc600078e020a */
[----:B------:R-:W2:Y:S04]  /*01c0*/  @!P1 LDG.E.EL R8, desc[UR6][R20.64] ;  /* 0x0000000614089981 */ /* 0x000ea8000c2e1900 */
[----:B------:R0:W2:Y:S01]  /*01d0*/  @!P1 LDG.E.EL R9, desc[UR6][R10.64] ;  /* 0x000000060a099981 */ /* 0x0000a2000c2e1900 */
[----:B-----5:R-:W-:Y:S02]  /*01e0*/  IMAD.SHL.U32 R14, R7, 0x4, RZ ;  /* 0x00000004070e7824 */ /* 0x020fe400078e00ff */
[----:B------:R-:W-:-:S03]  /*01f0*/  IMAD.IADD R6, R6, 0x1, R7 ;  /* 0x0000000106067824 */ /* 0x000fc600078e0207 */
[----:B------:R-:W-:Y:S01]  /*0200*/  ISETP.LT.AND P0, PT, R14, 0x4, !P1 ;  /* 0x000000040e00780c */ /* 0x000fe20004f01270 */
[----:B------:R-:W-:-:S04]  /*0210*/  IMAD.SHL.U32 R7, R6, 0x4, RZ ;  /* 0x0000000406077824 */ /* 0x000fc800078e00ff */
[----:B------:R-:W-:Y:S01]  /*0220*/  IMAD.WIDE R18, R7, 0x4, R18 ;  /* 0x0000000407127825 */ /* 0x000fe200078e0212 */
[----:B------:R-:W-:-:S07]  /*0230*/  CS2R R6, SRZ ;  /* 0x0000000000067805 */ /* 0x000fce000001ff00 */
[----:B------:R-:W4:Y:S01]  /*0240*/  @P0 LDG.E.EL.128 R4, desc[UR6][R18.64] ;  /* 0x0000000612040981 */ /* 0x000f22000c2e1d00 */
[----:B------:R-:W-:Y:S01]  /*0250*/  IMAD.MOV.U32 R12, RZ, RZ, 0x3e800000 ;  /* 0x3e800000ff0c7424 */ /* 0x000fe200078e00ff */
[----:B------:R-:W1:Y:S01]  /*0260*/  S2UR UR5, SR_CgaCtaId ;  /* 0x00000000000579c3 */ /* 0x000e620000008800 */
[----:B0-----:R-:W-:-:S04]  /*0270*/  SHF.R.U32.HI R11, RZ, 0x5, R0 ;  /* 0x00000005ff0b7819 */ /* 0x001fc80000011600 */
[----:B------:R-:W-:-:S04]  /*0280*/  SGXT.U32 R11, R11, 0x2 ;  /* 0x000000020b0b781a */ /* 0x000fc80000000000 */
[----:B------:R-:W-:Y:S01]  /*0290*/  LOP3.LUT R14, R14, R11, RZ, 0xfc, !PT ;  /* 0x0000000b0e0e7212 */ /* 0x000fe200078efcff */
[----:B------:R-:W-:Y:S02]  /*02a0*/  UMOV UR4, 0x400 ;  /* 0x0000040000047882 */ /* 0x000fe40000000000 */
[----:B-1----:R-:W-:Y:S01]  /*02b0*/  UPRMT UR4, UR5, 0x654, UR4 ;  /* 0x0000065405047896 */ /* 0x002fe20008000004 */
[----:B------:R-:W-:-:S05]  /*02c0*/  IMAD.SHL.U32 R10, R0, 0x4, RZ ;  /* 0x00000004000a7824 */ /* 0x000fca00078e00ff */
[----:B------:R-:W-:Y:S01]  /*02d0*/  LOP3.LUT R3, R3, 0x7c, R10, 0xf8, !PT ;  /* 0x0000007c03037812 */ /* 0x000fe200078ef80a */
[----:B---3--:R-:W-:-:S04]  /*02e0*/  FADD R2, R2, 9.9999997473787516356e-06 ;  /* 0x3727c5ac02027421 */ /* 0x008fc80000000000 */
[----:B------:R-:W0:Y:S02]  /*02f0*/  MUFU.SQRT R15, R2 ;  /* 0x00000002000f7308 */ /* 0x000e240000002000 */
[C---:B0-----:R-:W-:Y:S02]  /*0300*/  FSETP.GT.AND P0, PT, R15.reuse, 8.50705917302346158658e+37, PT ;  /* 0x7e8000000f00780b */ /* 0x041fe40003f04000 */
[----:B------:R-:W-:-:S11]  /*0310*/  FSETP.GEU.AND P1, PT, R15, 1.175494350822287508e-38, PT ;  /* 0x008000000f00780b */ /* 0x000fd60003f2e000 */
[----:B------:R-:W-:-:S04]  /*0320*/  @P0 FMUL R15, R15, 0.25 ;  /* 0x3e8000000f0f0820 */ /* 0x000fc80000400000 */
[----:B------:R-:W-:-:S06]  /*0330*/  @!P1 FMUL R15, R15, 16777216 ;  /* 0x4b8000000f0f9820 */ /* 0x000fcc0000400000 */
[----:B------:R-:W0:Y:S01]  /*0340*/  MUFU.RCP R15, R15 ;  /* 0x0000000f000f7308 */ /* 0x000e220000001000 */
[----:B------:R-:W-:-:S05]  /*0350*/  FSEL R12, R12, 1, P0 ;  /* 0x3f8000000c0c7808 */ /* 0x000fca0000000000 */
[----:B------:R-:W-:Y:S01]  /*0360*/  @!P1 FMUL R12, R12, 16777216 ;  /* 0x4b8000000c0c9820 */ /* 0x000fe20000400000 */
[C---:B----4-:R-:W-:Y:S01]  /*0370*/  FADD R13, -R16.reuse, R7 ;  /* 0x00000007100d7221 */ /* 0x050fe20000000100 */
[C---:B------:R-:W-:Y:S01]  /*0380*/  FADD R11, -R16.reuse, R4 ;  /* 0x00000004100b7221 */ /* 0x040fe20000000100 */
[C---:B------:R-:W-:Y:S01]  /*0390*/  FADD R5, -R16.reuse, R5 ;  /* 0x0000000510057221 */ /* 0x040fe20000000100 */
[----:B0-----:R-:W-:Y:S01]  /*03a0*/  FMUL R12, R15, R12 ;  /* 0x0000000c0f0c7220 */ /* 0x001fe20000400000 */
[----:B------:R-:W-:-:S03]  /*03b0*/  FADD R7, -R16, R6 ;  /* 0x0000000610077221 */ /* 0x000fc60000000100 */
[C---:B------:R-:W-:Y:S01]  /*03c0*/  FMUL R13, R12.reuse, R13 ;  /* 0x0000000d0c0d7220 */ /* 0x040fe20000400000 */
[C---:B------:R-:W-:Y:S01]  /*03d0*/  FMUL R11, R12.reuse, R11 ;  /* 0x0000000b0c0b7220 */ /* 0x040fe20000400000 */
[C---:B------:R-:W-:Y:S01]  /*03e0*/  FMUL R5, R12.reuse, R5 ;  /* 0x000000050c057220 */ /* 0x040fe20000400000 */
[----:B------:R-:W-:Y:S01]  /*03f0*/  FMUL R7, R12, R7 ;  /* 0x000000070c077220 */ /* 0x000fe20000400000 */
[-CC-:B--2---:R-:W-:Y:S01]  /*0400*/  FFMA R13, R13, R9.reuse, R8.reuse ;  /* 0x000000090d0d7223 */ /* 0x184fe20000000008 */
[-CC-:B------:R-:W-:Y:S01]  /*0410*/  FFMA R11, R11, R9.reuse, R8.reuse ;  /* 0x000000090b0b7223 */ /* 0x180fe20000000008 */
[-CC-:B------:R-:W-:Y:S01]  /*0420*/  FFMA R5, R5, R9.reuse, R8.reuse ;  /* 0x0000000905057223 */ /* 0x180fe20000000008 */
[----:B------:R-:W-:Y:S01]  /*0430*/  FFMA R7, R7, R9, R8 ;  /* 0x0000000907077223 */ /* 0x000fe20000000008 */
[----:B------:R-:W-:Y:S02]  /*0440*/  LOP3.LUT R2, R0, 0x7f, RZ, 0xc0, !PT ;  /* 0x0000007f00027812 */ /* 0x000fe400078ec0ff */
[----:B------:R-:W-:-:S02]  /*0450*/  FSETP.GEU.AND P4, PT, R11, RZ, PT ;  /* 0x000000ff0b00720b */ /* 0x000fc40003f8e000 */
[----:B------:R-:W-:Y:S02]  /*0460*/  FSETP.GEU.AND P2, PT, R7, RZ, PT ;  /* 0x000000ff0700720b */ /* 0x000fe40003f4e000 */
[----:B------:R-:W-:Y:S02]  /*0470*/  FSETP.GEU.AND P3, PT, R5, RZ, PT ;  /* 0x000000ff0500720b */ /* 0x000fe40003f6e000 */
[----:B------:R-:W-:Y:S02]  /*0480*/  FSETP.GEU.AND P1, PT, R13, RZ, PT ;  /* 0x000000ff0d00720b */ /* 0x000fe40003f2e000 */
[----:B------:R-:W-:Y:S02]  /*0490*/  LEA R2, R2, UR4, 0x2 ;  /* 0x0000000402027c11 */ /* 0x000fe4000f8e10ff */
[----:B------:R-:W-:Y:S02]  /*04a0*/  FSEL R11, R11, RZ, P4 ;  /* 0x000000ff0b0b7208 */ /* 0x000fe40002000000 */
[----:B------:R-:W-:-:S02]  /*04b0*/  FSEL R7, R7, RZ, P2 ;  /* 0x000000ff07077208 */ /* 0x000fc40001000000 */
[----:B------:R-:W-:Y:S02]  /*04c0*/  FSEL R5, R5, RZ, P3 ;  /* 0x000000ff05057208 */ /* 0x000fe40001800000 */
[----:B------:R-:W-:Y:S01]  /*04d0*/  FSEL R13, R13, RZ, P1 ;  /* 0x000000ff0d0d7208 */ /* 0x000fe20000800000 */
[----:B------:R0:W-:Y:S04]  /*04e0*/  STS [R2], R11 ;  /* 0x0000000b02007388 */ /* 0x0001e80000000800 */
[----:B------:R0:W-:Y:S04]  /*04f0*/  STS [R2+0x420], R7 ;  /* 0x0004200702007388 */ /* 0x0001e80000000800 */
[----:B------:R0:W-:Y:S04]  /*0500*/  STS [R2+0x210], R5 ;  /* 0x0002100502007388 */ /* 0x0001e80000000800 */
[----:B------:R0:W-:Y:S01]  /*0510*/  STS [R2+0x630], R13 ;  /* 0x0006300d02007388 */ /* 0x0001e20000000800 */
[----:B------:R-:W-:Y:S01]  /*0520*/  BAR.SYNC.DEFER_BLOCKING 0x0 ;  /* 0x0000000000007b1d */ /* 0x000fe20000010000 */
[----:B------:R-:W-:-:S02]  /*0530*/  ISETP.GE.AND P0, PT, R14, 0x4, PT ;  /* 0x000000040e00780c */ /* 0x000fc40003f06270 */
[----:B------:R-:W-:Y:S02]  /*0540*/  SHF.R.U32.HI R4, RZ, 0x1, R0 ;  /* 0x00000001ff047819 */ /* 0x000fe40000011600 */
[----:B------:R-:W-:Y:S01]  /*0550*/  ISETP.LT.AND P0, PT, R3, 0x100, !P0 ;  /* 0x000001000300780c */ /* 0x000fe20004701270 */
[----:B------:R-:W-:Y:S01]  /*0560*/  IMAD.SHL.U32 R0, R0, 0x10, RZ ;  /* 0x0000001000007824 */ /* 0x000fe200078e00ff */
[----:B------:R-:W-:-:S04]  /*0570*/  LOP3.LUT R4, R4, 0x30, RZ, 0xc0, !PT ;  /* 0x0000003004047812 */ /* 0x000fc800078ec0ff */
[----:B------:R-:W-:-:S04]  /*0580*/  LOP3.LUT R9, R0, 0x7f0, RZ, 0xc0, !PT ;  /* 0x000007f000097812 */ /* 0x000fc800078ec0ff */
[----:B------:R-:W-:-:S03]  /*0590*/  IADD3 R4, R9, UR4, R4 ;  /* 0x0000000409047c10 */ /* 0x000fc6000fffe004 */
[----:B0-----:R-:W-:Y:S05]  /*05a0*/  @!P0 EXIT ;  /* 0x000000000000894d */ /* 0x001fea0003800000 */
[----:B------:R-:W0:Y:S01]  /*05b0*/  LDS.128 R4, [R4] ;  /* 0x0000000004047984 */ /* 0x000e220000000c00 */
[----:B------:R-:W-:Y:S01]  /*05c0*/  SHF.R.S32.HI R0, RZ, 0x1f, R3 ;  /* 0x0000001fff007819 */ /* 0x000fe20000011403 */
[----:B------:R-:W1:Y:S03]  /*05d0*/  LDC.64 R8, c[0x0][0x238] ;  /* 0x00008e00ff087b82 */ /* 0x000e660000000a00 */
[----:B------:R-:W-:-:S04]  /*05e0*/  LEA.HI R0, R0, R3, RZ, 0x6 ;  /* 0x0000000300007211 */ /* 0x000fc800078f30ff */
[C---:B------:R-:W-:Y:S01]  /*05f0*/  LOP3.LUT R2, R0.reuse, 0xffffffc0, RZ, 0xc0, !PT ;  /* 0xffffffc000027812 */ /* 0x040fe200078ec0ff */
[----:B------:R-:W-:-:S04]  /*0600*/  IMAD.SHL.U32 R0, R0, 0x4, RZ ;  /* 0x0000000400007824 */ /* 0x000fc800078e00ff */
[----:B------:R-:W-:Y:S01]  /*0610*/  IMAD.IADD R3, R3, 0x1, -R2 ;  /* 0x0000000103037824 */ /* 0x000fe200078e0a02 */
[----:B------:R-:W-:-:S03]  /*0620*/  LOP3.LUT R0, R0, 0xffffff00, RZ, 0xc0, !PT ;  /* 0xffffff0000007812 */ /* 0x000fc600078ec0ff */
[----:B------:R-:W-:-:S04]  /*0630*/  IMAD R3, R14, 0x40, R3 ;  /* 0x000000400e037824 */ /* 0x000fc800078e0203 */
[----:B------:R-:W-:-:S04]  /*0640*/  IMAD.IADD R3, R3, 0x1, R0 ;  /* 0x0000000103037824 */ /* 0x000fc800078e0200 */
[----:B-1----:R-:W-:-:S05]  /*0650*/  IMAD.WIDE R2, R3, 0x4, R8 ;  /* 0x0000000403027825 */ /* 0x002fca00078e0208 */
[----:B0-----:R-:W-:Y:S01]  /*0660*/  STG.E.128 desc[UR6][R2.64], R4 ;  /* 0x0000000402007986 */ /* 0x001fe2000c101d06 */
[----:B------:R-:W-:Y:S05]  /*0670*/  EXIT ;  /* 0x000000000000794d */ /* 0x000fea0003800000 */
.L_x_0:
[----:B------:R-:W-:-:S00]  /*0680*/  BRA `(.L_x_0) ;  /* 0xfffffffc00fc7947 */ /* 0x000fc0000383ffff */
[----:B------:R-:W-:-:S00]  /*0690*/  NOP ;  /* 0x0000000000007918 */ /* 0x000fc00000000000 */
        /* <DEDUP_REMOVED lines=14> */
.L_x_1:


//--------------------- .nv.global.init           --------------------------
	.section	.nv.global.init,"aw",@progbits
.nv.global.init:
	.type		_$_str,@object
	.size		_$_str,(_$_str_$_2 - _$_str)
_$_str:
        /*0000*/ 	.byte	0x5f, 0x5f, 0x43, 0x55, 0x44, 0x41, 0x5f, 0x46, 0x54, 0x5a, 0x00
	.type		_$_str_$_2,@object
	.size		_$_str_$_2,(.L_1 - _$_str_$_2)
_$_str_$_2:
        /*000b*/ 	.byte	0x5f, 0x5f, 0x43, 0x55, 0x44, 0x41, 0x5f, 0x50, 0x52, 0x45, 0x43, 0x5f, 0x53, 0x51, 0x52, 0x54
        /*001b*/ 	.byte	0x00
.L_1:


//--------------------- .nv.shared.triton_poi_fused__native_batch_norm_legit_no_training_relu_11 --------------------------
	.section	.nv.shared.triton_poi_fused__native_batch_norm_legit_no_training_relu_11,"aw",@nobits
	.sectionflags	@""
	.align	16
	.zero		1024


//--------------------- .nv.constant0.triton_poi_fused__native_batch_norm_legit_no_training_relu_11 --------------------------
	.section	.nv.constant0.triton_poi_fused__native_batch_norm_legit_no_training_relu_11,"a",@progbits
	.sectionflags	@""
	.align	4
.nv.constant0.triton_poi_fused__native_batch_norm_legit_no_training_relu_11:
	.zero		584
